//
// Generated by NVIDIA NVVM Compiler
//
// Compiler Build ID: CL-36424714
// Cuda compilation tools, release 13.0, V13.0.88
// Based on NVVM 20.0.0
//

.version 9.0
.target sm_100
.address_size 64

	// .globl	_Z8sgemm_v1PfS_S_
// _ZZ8sgemm_v1PfS_S_E5tileA has been demoted
// _ZZ8sgemm_v1PfS_S_E5tileB has been demoted

.visible .entry _Z8sgemm_v1PfS_S_(
	.param .u64 .ptr .align 1 _Z8sgemm_v1PfS_S__param_0,
	.param .u64 .ptr .align 1 _Z8sgemm_v1PfS_S__param_1,
	.param .u64 .ptr .align 1 _Z8sgemm_v1PfS_S__param_2
)
{
	.reg .pred 	%p<11>;
	.reg .b32 	%r<39>;
	.reg .b32 	%f<108>;
	.reg .b64 	%rd<13>;
	// demoted variable
	.shared .align 4 .b8 _ZZ8sgemm_v1PfS_S_E5tileA[4096];
	// demoted variable
	.shared .align 4 .b8 _ZZ8sgemm_v1PfS_S_E5tileB[4096];
	ld.param.u64 	%rd5, [_Z8sgemm_v1PfS_S__param_0];
	ld.param.u64 	%rd6, [_Z8sgemm_v1PfS_S__param_1];
	ld.param.u64 	%rd4, [_Z8sgemm_v1PfS_S__param_2];
	cvta.to.global.u64 	%rd1, %rd6;
	cvta.to.global.u64 	%rd2, %rd5;
	mov.u32 	%r21, %tid.x;
	mov.u32 	%r22, %tid.y;
	mov.u32 	%r23, %ctaid.x;
	mov.u32 	%r24, %ctaid.y;
	mov.u32 	%r25, %ntid.y;
	mad.lo.s32 	%r1, %r24, %r25, %r22;
	mov.u32 	%r26, %ntid.x;
	mul.lo.s32 	%r2, %r23, %r26;
	add.s32 	%r3, %r2, %r21;
	sub.s32 	%r4, 1024, %r21;
	shl.b32 	%r27, %r22, 7;
	mov.u32 	%r28, _ZZ8sgemm_v1PfS_S_E5tileA;
	add.s32 	%r5, %r28, %r27;
	shl.b32 	%r29, %r21, 2;
	add.s32 	%r6, %r5, %r29;
	shl.b32 	%r30, %r1, 10;
	or.b32  	%r7, %r30, %r21;
	sub.s32 	%r8, 1024, %r22;
	mov.u32 	%r31, _ZZ8sgemm_v1PfS_S_E5tileB;
	add.s32 	%r10, %r31, %r29;
	add.s32 	%r9, %r10, %r27;
	shl.b32 	%r32, %r22, 10;
	add.s32 	%r37, %r3, %r32;
	mov.f32 	%f105, 0f00000000;
	mov.b32 	%r36, 0;
	mov.u32 	%r35, %r7;
	mov.u32 	%r38, %r36;
$L__BB0_1:
	setp.gt.u32 	%p1, %r1, 1023;
	mul.wide.s32 	%rd7, %r37, 4;
	add.s64 	%rd3, %rd1, %rd7;
	setp.ge.u32 	%p2, %r36, %r4;
	mov.f32 	%f106, 0f00000000;
	or.pred  	%p3, %p1, %p2;
	@%p3 bra 	$L__BB0_3;
	mul.wide.u32 	%rd8, %r35, 4;
	add.s64 	%rd9, %rd2, %rd8;
	ld.global.f32 	%f106, [%rd9];
$L__BB0_3:
	setp.gt.s32 	%p4, %r3, 1023;
	st.shared.f32 	[%r6], %f106;
	setp.ge.u32 	%p5, %r36, %r8;
	mov.f32 	%f107, 0f00000000;
	or.pred  	%p6, %p4, %p5;
	@%p6 bra 	$L__BB0_5;
	ld.global.f32 	%f107, [%rd3];
$L__BB0_5:
	st.shared.f32 	[%r9], %f107;
	bar.sync 	0;
	ld.shared.f32 	%f10, [%r5];
	ld.shared.f32 	%f11, [%r10];
	fma.rn.f32 	%f12, %f10, %f11, %f105;
	ld.shared.f32 	%f13, [%r5+4];
	ld.shared.f32 	%f14, [%r10+128];
	fma.rn.f32 	%f15, %f13, %f14, %f12;
	ld.shared.f32 	%f16, [%r5+8];
	ld.shared.f32 	%f17, [%r10+256];
	fma.rn.f32 	%f18, %f16, %f17, %f15;
	ld.shared.f32 	%f19, [%r5+12];
	ld.shared.f32 	%f20, [%r10+384];
	fma.rn.f32 	%f21, %f19, %f20, %f18;
	ld.shared.f32 	%f22, [%r5+16];
	ld.shared.f32 	%f23, [%r10+512];
	fma.rn.f32 	%f24, %f22, %f23, %f21;
	ld.shared.f32 	%f25, [%r5+20];
	ld.shared.f32 	%f26, [%r10+640];
	fma.rn.f32 	%f27, %f25, %f26, %f24;
	ld.shared.f32 	%f28, [%r5+24];
	ld.shared.f32 	%f29, [%r10+768];
	fma.rn.f32 	%f30, %f28, %f29, %f27;
	ld.shared.f32 	%f31, [%r5+28];
	ld.shared.f32 	%f32, [%r10+896];
	fma.rn.f32 	%f33, %f31, %f32, %f30;
	ld.shared.f32 	%f34, [%r5+32];
	ld.shared.f32 	%f35, [%r10+1024];
	fma.rn.f32 	%f36, %f34, %f35, %f33;
	ld.shared.f32 	%f37, [%r5+36];
	ld.shared.f32 	%f38, [%r10+1152];
	fma.rn.f32 	%f39, %f37, %f38, %f36;
	ld.shared.f32 	%f40, [%r5+40];
	ld.shared.f32 	%f41, [%r10+1280];
	fma.rn.f32 	%f42, %f40, %f41, %f39;
	ld.shared.f32 	%f43, [%r5+44];
	ld.shared.f32 	%f44, [%r10+1408];
	fma.rn.f32 	%f45, %f43, %f44, %f42;
	ld.shared.f32 	%f46, [%r5+48];
	ld.shared.f32 	%f47, [%r10+1536];
	fma.rn.f32 	%f48, %f46, %f47, %f45;
	ld.shared.f32 	%f49, [%r5+52];
	ld.shared.f32 	%f50, [%r10+1664];
	fma.rn.f32 	%f51, %f49, %f50, %f48;
	ld.shared.f32 	%f52, [%r5+56];
	ld.shared.f32 	%f53, [%r10+1792];
	fma.rn.f32 	%f54, %f52, %f53, %f51;
	ld.shared.f32 	%f55, [%r5+60];
	ld.shared.f32 	%f56, [%r10+1920];
	fma.rn.f32 	%f57, %f55, %f56, %f54;
	ld.shared.f32 	%f58, [%r5+64];
	ld.shared.f32 	%f59, [%r10+2048];
	fma.rn.f32 	%f60, %f58, %f59, %f57;
	ld.shared.f32 	%f61, [%r5+68];
	ld.shared.f32 	%f62, [%r10+2176];
	fma.rn.f32 	%f63, %f61, %f62, %f60;
	ld.shared.f32 	%f64, [%r5+72];
	ld.shared.f32 	%f65, [%r10+2304];
	fma.rn.f32 	%f66, %f64, %f65, %f63;
	ld.shared.f32 	%f67, [%r5+76];
	ld.shared.f32 	%f68, [%r10+2432];
	fma.rn.f32 	%f69, %f67, %f68, %f66;
	ld.shared.f32 	%f70, [%r5+80];
	ld.shared.f32 	%f71, [%r10+2560];
	fma.rn.f32 	%f72, %f70, %f71, %f69;
	ld.shared.f32 	%f73, [%r5+84];
	ld.shared.f32 	%f74, [%r10+2688];
	fma.rn.f32 	%f75, %f73, %f74, %f72;
	ld.shared.f32 	%f76, [%r5+88];
	ld.shared.f32 	%f77, [%r10+2816];
	fma.rn.f32 	%f78, %f76, %f77, %f75;
	ld.shared.f32 	%f79, [%r5+92];
	ld.shared.f32 	%f80, [%r10+2944];
	fma.rn.f32 	%f81, %f79, %f80, %f78;
	ld.shared.f32 	%f82, [%r5+96];
	ld.shared.f32 	%f83, [%r10+3072];
	fma.rn.f32 	%f84, %f82, %f83, %f81;
	ld.shared.f32 	%f85, [%r5+100];
	ld.shared.f32 	%f86, [%r10+3200];
	fma.rn.f32 	%f87, %f85, %f86, %f84;
	ld.shared.f32 	%f88, [%r5+104];
	ld.shared.f32 	%f89, [%r10+3328];
	fma.rn.f32 	%f90, %f88, %f89, %f87;
	ld.shared.f32 	%f91, [%r5+108];
	ld.shared.f32 	%f92, [%r10+3456];
	fma.rn.f32 	%f93, %f91, %f92, %f90;
	ld.shared.f32 	%f94, [%r5+112];
	ld.shared.f32 	%f95, [%r10+3584];
	fma.rn.f32 	%f96, %f94, %f95, %f93;
	ld.shared.f32 	%f97, [%r5+116];
	ld.shared.f32 	%f98, [%r10+3712];
	fma.rn.f32 	%f99, %f97, %f98, %f96;
	ld.shared.f32 	%f100, [%r5+120];
	ld.shared.f32 	%f101, [%r10+3840];
	fma.rn.f32 	%f102, %f100, %f101, %f99;
	ld.shared.f32 	%f103, [%r5+124];
	ld.shared.f32 	%f104, [%r10+3968];
	fma.rn.f32 	%f105, %f103, %f104, %f102;
	bar.sync 	0;
	add.s32 	%r38, %r38, 1;
	add.s32 	%r37, %r37, 32768;
	add.s32 	%r36, %r36, 32;
	add.s32 	%r35, %r35, 32;
	setp.ne.s32 	%p7, %r38, 32;
	@%p7 bra 	$L__BB0_1;
	setp.gt.s32 	%p8, %r3, 1023;
	setp.gt.u32 	%p9, %r1, 1023;
	or.pred  	%p10, %p9, %p8;
	@%p10 bra 	$L__BB0_8;
	add.s32 	%r34, %r7, %r2;
	cvta.to.global.u64 	%rd10, %rd4;
	mul.wide.s32 	%rd11, %r34, 4;
	add.s64 	%rd12, %rd10, %rd11;
	st.global.f32 	[%rd12], %f105;
$L__BB0_8:
	ret;

}


// ===== COMPILED SASS (sm_100) =====

	.target	sm_100

	.elftype	@"ET_EXEC"


//--------------------- .note.nv.tkinfo           --------------------------
	.section	.note.nv.tkinfo,"",@"SHT_NOTE"
	.sectionflags	@"SHF_NOTE_NV_TKINFO"
	.tkinfo
        /*0018*/ 	.word	0x00000002
        /*0030*/ 	.string	""
        /*0030*/ 	.string	"ptxas"
        /*0030*/ 	.string	"Cuda compilation tools, release 13.0, V13.0.88"
        /*0030*/ 	.string	"Build cuda_13.0.r13.0/compiler.36424714_0"
        /*0030*/ 	.string	"-arch sm_100 -m 64 "



//--------------------- .note.nv.cuinfo           --------------------------
	.section	.note.nv.cuinfo,"",@"SHT_NOTE"
	.sectionflags	@"SHF_NOTE_NV_CUINFO"
        /*0018*/ 	.short	0x0002
        /*001a*/ 	.short	0x0064
        /*001c*/ 	.short	0x0082
	.zero		2


//--------------------- .nv.info                  --------------------------
	.section	.nv.info,"",@"SHT_CUDA_INFO"
	.align	4


	//----- nvinfo : EIATTR_REGCOUNT
	.align		4
        /*0000*/ 	.byte	0x04, 0x2f
        /*0002*/ 	.short	(.L_1 - .L_0)
	.align		4
.L_0:
        /*0004*/ 	.word	index@(_Z8sgemm_v1PfS_S_)
        /*0008*/ 	.word	0x00000020


	//----- nvinfo : EIATTR_FRAME_SIZE
	.align		4
.L_1:
        /*000c*/ 	.byte	0x04, 0x11
        /*000e*/ 	.short	(.L_3 - .L_2)
	.align		4
.L_2:
        /*0010*/ 	.word	index@(_Z8sgemm_v1PfS_S_)
        /*0014*/ 	.word	0x00000000


	//----- nvinfo : EIATTR_MIN_STACK_SIZE
	.align		4
.L_3:
        /*0018*/ 	.byte	0x04, 0x12
        /*001a*/ 	.short	(.L_5 - .L_4)
	.align		4
.L_4:
        /*001c*/ 	.word	index@(_Z8sgemm_v1PfS_S_)
        /*0020*/ 	.word	0x00000000
.L_5:


//--------------------- .nv.compat                --------------------------
	.section	.nv.compat,"",@"SHT_CUDA_COMPAT_INFO"
	.align	4
        /*0000*/ 	.byte	0x02, 0x09, 0x00, 0x00, 0x02, 0x02, 0x01, 0x00, 0x02, 0x05, 0x05, 0x00, 0x03, 0x07, 0x01, 0x01
        /*0010*/ 	.byte	0x02, 0x03, 0x00, 0x00, 0x02, 0x06, 0x01, 0x00, 0x04, 0x0b, 0x08, 0x00, 0x09, 0x00, 0x00, 0x00
        /*0020*/ 	.byte	0x00, 0x00, 0x00, 0x00


//--------------------- .nv.info._Z8sgemm_v1PfS_S_ --------------------------
	.section	.nv.info._Z8sgemm_v1PfS_S_,"",@"SHT_CUDA_INFO"
	.sectionflags	@""
	.align	4


	//----- nvinfo : EIATTR_CUDA_API_VERSION
	.align		4
        /*0000*/ 	.byte	0x04, 0x37
        /*0002*/ 	.short	(.L_7 - .L_6)
.L_6:
        /*0004*/ 	.word	0x00000082


	//----- nvinfo : EIATTR_KPARAM_INFO
	.align		4
.L_7:
        /*0008*/ 	.byte	0x04, 0x17
        /*000a*/ 	.short	(.L_9 - .L_8)
.L_8:
        /*000c*/ 	.word	0x00000000
        /*0010*/ 	.short	0x0002
        /*0012*/ 	.short	0x0010
        /*0014*/ 	.byte	0x00, 0xf5, 0x21, 0x00


	//----- nvinfo : EIATTR_KPARAM_INFO
	.align		4
.L_9:
        /*0018*/ 	.byte	0x04, 0x17
        /*001a*/ 	.short	(.L_11 - .L_10)
.L_10:
        /*001c*/ 	.word	0x00000000
        /*0020*/ 	.short	0x0001
        /*0022*/ 	.short	0x0008
        /*0024*/ 	.byte	0x00, 0xf5, 0x21, 0x00


	//----- nvinfo : EIATTR_KPARAM_INFO
	.align		4
.L_11:
        /*0028*/ 	.byte	0x04, 0x17
        /*002a*/ 	.short	(.L_13 - .L_12)
.L_12:
        /*002c*/ 	.word	0x00000000
        /*0030*/ 	.short	0x0000
        /*0032*/ 	.short	0x0000
        /*0034*/ 	.byte	0x00, 0xf5, 0x21, 0x00


	//----- nvinfo : EIATTR_SPARSE_MMA_MASK
	.align		4
.L_13:
        /*0038*/ 	.byte	0x03, 0x50
        /*003a*/ 	.short	0x0000


	//----- nvinfo : EIATTR_MAXREG_COUNT
	.align		4
        /*003c*/ 	.byte	0x03, 0x1b
        /*003e*/ 	.short	0x00ff


	//----- nvinfo : EIATTR_NUM_BARRIERS
	.align		4
        /*0040*/ 	.byte	0x02, 0x4c
        /*0042*/ 	.byte	0x01
	.zero		1


	//----- nvinfo : EIATTR_MERCURY_ISA_VERSION
	.align		4
        /*0044*/ 	.byte	0x03, 0x5f
        /*0046*/ 	.short	0x0101


	//----- nvinfo : EIATTR_VRC_CTA_INIT_COUNT
	.align		4
        /*0048*/ 	.byte	0x02, 0x4a
	.zero		1
	.zero		1


	//----- nvinfo : EIATTR_EXIT_INSTR_OFFSETS
	.align		4
        /*004c*/ 	.byte	0x04, 0x1c
        /*004e*/ 	.short	(.L_15 - .L_14)


	//   ....[0]....
.L_14:
        /*0050*/ 	.word	0x000007d0


	//   ....[1]....
        /*0054*/ 	.word	0x00000820


	//----- nvinfo : EIATTR_CBANK_PARAM_SIZE
	.align		4
.L_15:
        /*0058*/ 	.byte	0x03, 0x19
        /*005a*/ 	.short	0x0018


	//----- nvinfo : EIATTR_PARAM_CBANK
	.align		4
        /*005c*/ 	.byte	0x04, 0x0a
        /*005e*/ 	.short	(.L_17 - .L_16)
	.align		4
.L_16:
        /*0060*/ 	.word	index@(.nv.constant0._Z8sgemm_v1PfS_S_)
        /*0064*/ 	.short	0x0380
        /*0066*/ 	.short	0x0018


	//----- nvinfo : EIATTR_SW_WAR
	.align		4
.L_17:
        /*0068*/ 	.byte	0x04, 0x36
        /*006a*/ 	.short	(.L_19 - .L_18)
.L_18:
        /*006c*/ 	.word	0x00000008
.L_19:


//--------------------- .nv.callgraph             --------------------------
	.section	.nv.callgraph,"",@"SHT_CUDA_CALLGRAPH"
	.align	4
	.sectionentsize	8
	.align		4
        /*0000*/ 	.word	0x00000000
	.align		4
        /*0004*/ 	.word	0xffffffff
	.align		4
        /*0008*/ 	.word	0x00000000
	.align		4
        /*000c*/ 	.word	0xfffffffe
	.align		4
        /*0010*/ 	.word	0x00000000
	.align		4
        /*0014*/ 	.word	0xfffffffd
	.align		4
        /*0018*/ 	.word	0x00000000
	.align		4
        /*001c*/ 	.word	0xfffffffc


//--------------------- .text._Z8sgemm_v1PfS_S_   --------------------------
	.section	.text._Z8sgemm_v1PfS_S_,"ax",@progbits
	.align	128
        .global         _Z8sgemm_v1PfS_S_
        .type           _Z8sgemm_v1PfS_S_,@function
        .size           _Z8sgemm_v1PfS_S_,(.L_x_2 - _Z8sgemm_v1PfS_S_)
        .other          _Z8sgemm_v1PfS_S_,@"STO_CUDA_ENTRY STV_DEFAULT"
_Z8sgemm_v1PfS_S_:
.text._Z8sgemm_v1PfS_S_:
[----:B------:R-:W-:Y:S01]  /*0000*/  LDC R1, c[0x0][0x37c] ;  /* 0x0000df00ff017b82 */ /* 0x000fe20000000800 */
[----:B------:R-:W0:Y:S07]  /*0010*/  S2R R9, SR_TID.Y ;  /* 0x0000000000097919 */ /* 0x000e2e0000002200 */
[----:B------:R-:W1:Y:S01]  /*0020*/  S2UR UR9, SR_CTAID.Y ;  /* 0x00000000000979c3 */ /* 0x000e620000002600 */
[----:B------:R-:W-:Y:S01]  /*0030*/  UMOV UR4, 0x400 ;  /* 0x0000040000047882 */ /* 0x000fe20000000000 */
[----:B------:R-:W-:Y:S01]  /*0040*/  HFMA2 R23, -RZ, RZ, 0, 0 ;  /* 0x00000000ff177431 */ /* 0x000fe200000001ff */
[----:B------:R-:W2:Y:S01]  /*0050*/  S2R R7, SR_TID.X ;  /* 0x0000000000077919 */ /* 0x000ea20000002100 */
[----:B------:R-:W-:Y:S01]  /*0060*/  UIADD3 UR5, UPT, UPT, UR4, 0x1000, URZ ;  /* 0x0000100004057890 */ /* 0x000fe2000fffe0ff */
[----:B------:R-:W3:Y:S03]  /*0070*/  LDCU.64 UR10, c[0x0][0x358] ;  /* 0x00006b00ff0a77ac */ /* 0x000ee60008000a00 */
[----:B------:R-:W1:Y:S01]  /*0080*/  LDC R0, c[0x0][0x364] ;  /* 0x0000d900ff007b82 */ /* 0x000e620000000800 */
[----:B------:R-:W4:Y:S07]  /*0090*/  LDCU UR8, c[0x0][0x360] ;  /* 0x00006c00ff0877ac */ /* 0x000f2e0008000800 */
[----:B------:R-:W5:Y:S08]  /*00a0*/  S2UR UR6, SR_CgaCtaId ;  /* 0x00000000000679c3 */ /* 0x000f700000008800 */
[----:B------:R-:W4:Y:S01]  /*00b0*/  S2UR UR7, SR_CTAID.X ;  /* 0x00000000000779c3 */ /* 0x000f220000002500 */
[----:B0-----:R-:W-:-:S07]  /*00c0*/  IADD3 R5, PT, PT, -R9, 0x400, RZ ;  /* 0x0000040009057810 */ /* 0x001fce0007ffe1ff */
[----:B------:R-:W0:Y:S01]  /*00d0*/  LDC.64 R20, c[0x0][0x388] ;  /* 0x0000e200ff147b82 */ /* 0x000e220000000a00 */
[----:B-1----:R-:W-:Y:S01]  /*00e0*/  IMAD R19, R0, UR9, R9 ;  /* 0x0000000900137c24 */ /* 0x002fe2000f8e0209 */
[----:B--2---:R-:W-:-:S04]  /*00f0*/  IADD3 R17, PT, PT, -R7, 0x400, RZ ;  /* 0x0000040007117810 */ /* 0x004fc80007ffe1ff */
[----:B------:R-:W-:Y:S01]  /*0100*/  SHF.L.U32 R6, R19, 0xa, RZ ;  /* 0x0000000a13067819 */ /* 0x000fe200000006ff */
[----:B-----5:R-:W-:Y:S02]  /*0110*/  ULEA UR4, UR6, UR4, 0x18 ;  /* 0x0000000406047291 */ /* 0x020fe4000f8ec0ff */
[----:B------:R-:W-:Y:S01]  /*0120*/  ULEA UR5, UR6, UR5, 0x18 ;  /* 0x0000000506057291 */ /* 0x000fe2000f8ec0ff */
[----:B------:R-:W-:-:S03]  /*0130*/  LOP3.LUT R6, R6, R7, RZ, 0xfc, !PT ;  /* 0x0000000706067212 */ /* 0x000fc600078efcff */
[----:B------:R-:W-:Y:S01]  /*0140*/  LEA R16, R9, UR4, 0x7 ;  /* 0x0000000409107c11 */ /* 0x000fe2000f8e38ff */
[----:B------:R-:W-:Y:S01]  /*0150*/  UMOV UR4, URZ ;  /* 0x000000ff00047c82 */ /* 0x000fe20008000000 */
[----:B----4-:R-:W-:Y:S01]  /*0160*/  UIMAD UR6, UR7, UR8, URZ ;  /* 0x00000008070672a4 */ /* 0x010fe2000f8e02ff */
[----:B------:R-:W-:Y:S01]  /*0170*/  LEA R2, R7, UR5, 0x2 ;  /* 0x0000000507027c11 */ /* 0x000fe2000f8e10ff */
[----:B------:R-:W-:Y:S01]  /*0180*/  UMOV UR5, URZ ;  /* 0x000000ff00057c82 */ /* 0x000fe20008000000 */
[----:B------:R-:W-:Y:S02]  /*0190*/  MOV R4, R6 ;  /* 0x0000000600047202 */ /* 0x000fe40000000f00 */
[----:B------:R-:W-:Y:S02]  /*01a0*/  LEA R3, R9, R2, 0x7 ;  /* 0x0000000209037211 */ /* 0x000fe400078e38ff */
[C---:B------:R-:W-:Y:S02]  /*01b0*/  IADD3 R18, PT, PT, R7.reuse, UR6, RZ ;  /* 0x0000000607127c10 */ /* 0x040fe4000fffe0ff */
[----:B------:R-:W-:-:S02]  /*01c0*/  LEA R7, R7, R16, 0x2 ;  /* 0x0000001007077211 */ /* 0x000fc400078e10ff */
[----:B0--3--:R-:W-:-:S07]  /*01d0*/  LEA R0, R9, R18, 0xa ;  /* 0x0000001209007211 */ /* 0x009fce00078e50ff */
.L_x_0:
[----:B------:R-:W-:Y:S01]  /*01e0*/  ISETP.LE.U32.AND P0, PT, R17, UR4, PT ;  /* 0x0000000411007c0c */ /* 0x000fe2000bf03070 */
[----:B------:R-:W-:Y:S01]  /*01f0*/  IMAD.WIDE R10, R0, 0x4, R20 ;  /* 0x00000004000a7825 */ /* 0x000fe200078e0214 */
[----:B------:R-:W-:Y:S02]  /*0200*/  ISETP.LE.U32.AND P1, PT, R5, UR4, PT ;  /* 0x0000000405007c0c */ /* 0x000fe4000bf23070 */
[----:B------:R-:W-:Y:S02]  /*0210*/  ISETP.GT.U32.OR P0, PT, R19, 0x3ff, P0 ;  /* 0x000003ff1300780c */ /* 0x000fe40000704470 */
[----:B------:R-:W-:Y:S02]  /*0220*/  ISETP.GT.OR P1, PT, R18, 0x3ff, P1 ;  /* 0x000003ff1200780c */ /* 0x000fe40000f24670 */
[----:B------:R-:W-:Y:S02]  /*0230*/  MOV R22, RZ ;  /* 0x000000ff00167202 */ /* 0x000fe40000000f00 */
[----:B------:R-:W-:-:S07]  /*0240*/  MOV R26, RZ ;  /* 0x000000ff001a7202 */ /* 0x000fce0000000f00 */
[----:B------:R-:W0:Y:S02]  /*0250*/  @!P0 LDC.64 R8, c[0x0][0x380] ;  /* 0x0000e000ff088b82 */ /* 0x000e240000000a00 */
[----:B------:R-:W2:Y:S01]  /*0260*/  @!P1 LDG.E R26, desc[UR10][R10.64] ;  /* 0x0000000a0a1a9981 */ /* 0x000ea2000c1e1900 */
[----:B0-----:R-:W-:-:S05]  /*0270*/  @!P0 IMAD.WIDE.U32 R8, R4, 0x4, R8 ;  /* 0x0000000404088825 */ /* 0x001fca00078e0008 */
[----:B------:R-:W3:Y:S04]  /*0280*/  @!P0 LDG.E R22, desc[UR10][R8.64] ;  /* 0x0000000a08168981 */ /* 0x000ee8000c1e1900 */
[----:B---3--:R-:W-:Y:S04]  /*0290*/  STS [R7], R22 ;  /* 0x0000001607007388 */ /* 0x008fe80000000800 */
[----:B--2---:R-:W-:Y:S01]  /*02a0*/  STS [R3], R26 ;  /* 0x0000001a03007388 */ /* 0x004fe20000000800 */
[----:B------:R-:W-:Y:S06]  /*02b0*/  BAR.SYNC.DEFER_BLOCKING 0x0 ;  /* 0x0000000000007b1d */ /* 0x000fec0000010000 */
[----:B------:R-:W-:Y:S04]  /*02c0*/  LDS R27, [R2] ;  /* 0x00000000021b7984 */ /* 0x000fe80000000800 */
[----:B------:R-:W0:Y:S04]  /*02d0*/  LDS.128 R12, [R16] ;  /* 0x00000000100c7984 */ /* 0x000e280000000c00 */
[----:B------:R-:W1:Y:S04]  /*02e0*/  LDS R29, [R2+0x80] ;  /* 0x00008000021d7984 */ /* 0x000e680000000800 */
[----:B------:R-:W2:Y:S04]  /*02f0*/  LDS R25, [R2+0x100] ;  /* 0x0001000002197984 */ /* 0x000ea80000000800 */
[----:B------:R-:W3:Y:S04]  /*0300*/  LDS R24, [R2+0x180] ;  /* 0x0001800002187984 */ /* 0x000ee80000000800 */
[----:B------:R-:W-:Y:S04]  /*0310*/  LDS.128 R8, [R16+0x10] ;  /* 0x0000100010087984 */ /* 0x000fe80000000c00 */
[----:B------:R-:W-:Y:S04]  /*0320*/  LDS R22, [R2+0x280] ;  /* 0x0002800002167984 */ /* 0x000fe80000000800 */
[----:B------:R-:W-:Y:S01]  /*0330*/  LDS R26, [R2+0xb80] ;  /* 0x000b8000021a7984 */ /* 0x000fe20000000800 */
[----:B0-----:R-:W-:-:S03]  /*0340*/  FFMA R12, R12, R27, R23 ;  /* 0x0000001b0c0c7223 */ /* 0x001fc60000000017 */
[----:B------:R-:W0:Y:S01]  /*0350*/  LDS R23, [R2+0x200] ;  /* 0x0002000002177984 */ /* 0x000e220000000800 */
[----:B-1----:R-:W-:-:S04]  /*0360*/  FFMA R12, R29, R13, R12 ;  /* 0x0000000d1d0c7223 */ /* 0x002fc8000000000c */
[----:B--2---:R-:W-:Y:S02]  /*0370*/  FFMA R13, R25, R14, R12 ;  /* 0x0000000e190d7223 */ /* 0x004fe4000000000c */
[----:B------:R-:W1:Y:S02]  /*0380*/  LDS R25, [R2+0x300] ;  /* 0x0003000002197984 */ /* 0x000e640000000800 */
[----:B---3--:R-:W-:Y:S02]  /*0390*/  FFMA R13, R24, R15, R13 ;  /* 0x0000000f180d7223 */ /* 0x008fe4000000000d */
[----:B------:R-:W2:Y:S02]  /*03a0*/  LDS R24, [R2+0x380] ;  /* 0x0003800002187984 */ /* 0x000ea40000000800 */
[----:B0-----:R-:W-:Y:S02]  /*03b0*/  FFMA R27, R8, R23, R13 ;  /* 0x00000017081b7223 */ /* 0x001fe4000000000d */
[----:B------:R-:W-:Y:S04]  /*03c0*/  LDS R23, [R2+0x400] ;  /* 0x0004000002177984 */ /* 0x000fe80000000800 */
[----:B------:R-:W0:Y:S01]  /*03d0*/  LDS.128 R12, [R16+0x20] ;  /* 0x00002000100c7984 */ /* 0x000e220000000c00 */
[----:B------:R-:W-:-:S03]  /*03e0*/  FFMA R8, R22, R9, R27 ;  /* 0x0000000916087223 */ /* 0x000fc6000000001b */
[----:B------:R-:W3:Y:S01]  /*03f0*/  LDS R22, [R2+0x480] ;  /* 0x0004800002167984 */ /* 0x000ee20000000800 */
[----:B-1----:R-:W-:-:S03]  /*0400*/  FFMA R9, R25, R10, R8 ;  /* 0x0000000a19097223 */ /* 0x002fc60000000008 */
[----:B------:R-:W1:Y:S01]  /*0410*/  LDS R25, [R2+0x500] ;  /* 0x0005000002197984 */ /* 0x000e620000000800 */
[----:B--2---:R-:W-:-:S03]  /*0420*/  FFMA R9, R24, R11, R9 ;  /* 0x0000000b18097223 */ /* 0x004fc60000000009 */
[----:B------:R-:W2:Y:S01]  /*0430*/  LDS R24, [R2+0x580] ;  /* 0x0005800002187984 */ /* 0x000ea20000000800 */
[----:B0-----:R-:W-:-:S03]  /*0440*/  FFMA R27, R12, R23, R9 ;  /* 0x000000170c1b7223 */ /* 0x001fc60000000009 */
[----:B------:R-:W-:Y:S04]  /*0450*/  LDS R23, [R2+0x600] ;  /* 0x0006000002177984 */ /* 0x000fe80000000800 */
[----:B------:R-:W0:Y:S01]  /*0460*/  LDS.128 R8, [R16+0x30] ;  /* 0x0000300010087984 */ /* 0x000e220000000c00 */
[----:B---3--:R-:W-:-:S03]  /*0470*/  FFMA R12, R22, R13, R27 ;  /* 0x0000000d160c7223 */ /* 0x008fc6000000001b */
        /* <DEDUP_REMOVED lines=22> */
[----:B------:R-:W-:Y:S04]  /*05e0*/  LDS R27, [R2+0xc00] ;  /* 0x000c0000021b7984 */ /* 0x000fe80000000800 */
[----:B------:R-:W-:Y:S01]  /*05f0*/  LDS R24, [R2+0xc80] ;  /* 0x000c800002187984 */ /* 0x000fe20000000800 */
[----:B0-----:R-:W-:-:S03]  /*0600*/  FFMA R23, R8, R23, R13 ;  /* 0x0000001708177223 */ /* 0x001fc6000000000d */
[----:B------:R-:W0:Y:S01]  /*0610*/  LDS.128 R12, [R16+0x60] ;  /* 0x00006000100c7984 */ /* 0x000e220000000c00 */
[----:B---3--:R-:W-:-:S03]  /*0620*/  FFMA R22, R22, R9, R23 ;  /* 0x0000000916167223 */ /* 0x008fc60000000017 */
[----:B------:R-:W2:Y:S01]  /*0630*/  LDS R23, [R2+0xd00] ;  /* 0x000d000002177984 */ /* 0x000ea20000000800 */
[----:B-1----:R-:W-:-:S03]  /*0640*/  FFMA R25, R25, R10, R22 ;  /* 0x0000000a19197223 */ /* 0x002fc60000000016 */
[----:B------:R-:W1:Y:S01]  /*0650*/  LDS R22, [R2+0xd80] ;  /* 0x000d800002167984 */ /* 0x000e620000000800 */
[----:B------:R-:W-:-:S03]  /*0660*/  FFMA R11, R26, R11, R25 ;  /* 0x0000000b1a0b7223 */ /* 0x000fc60000000019 */
[----:B------:R-:W-:Y:S01]  /*0670*/  LDS R25, [R2+0xe00] ;  /* 0x000e000002197984 */ /* 0x000fe20000000800 */
[----:B0-----:R-:W-:-:S03]  /*0680*/  FFMA R27, R12, R27, R11 ;  /* 0x0000001b0c1b7223 */ /* 0x001fc6000000000b */
[----:B------:R-:W0:Y:S01]  /*0690*/  LDS.128 R8, [R16+0x70] ;  /* 0x0000700010087984 */ /* 0x000e220000000c00 */
[----:B------:R-:W-:-:S03]  /*06a0*/  FFMA R24, R24, R13, R27 ;  /* 0x0000000d18187223 */ /* 0x000fc6000000001b */
[----:B------:R-:W3:Y:S04]  /*06b0*/  LDS R27, [R2+0xe80] ;  /* 0x000e8000021b7984 */ /* 0x000ee80000000800 */
[----:B------:R-:W4:Y:S04]  /*06c0*/  LDS R13, [R2+0xf00] ;  /* 0x000f0000020d7984 */ /* 0x000f280000000800 */
[----:B------:R-:W5:Y:S01]  /*06d0*/  LDS R12, [R2+0xf80] ;  /* 0x000f8000020c7984 */ /* 0x000f620000000800 */
[----:B--2---:R-:W-:Y:S01]  /*06e0*/  FFMA R23, R23, R14, R24 ;  /* 0x0000000e17177223 */ /* 0x004fe20000000018 */
[----:B------:R-:W-:-:S03]  /*06f0*/  UIADD3 UR5, UPT, UPT, UR5, 0x1, URZ ;  /* 0x0000000105057890 */ /* 0x000fc6000fffe0ff */
[----:B-1----:R-:W-:Y:S01]  /*0700*/  FFMA R15, R22, R15, R23 ;  /* 0x0000000f160f7223 */ /* 0x002fe20000000017 */
[----:B------:R-:W-:Y:S01]  /*0710*/  UISETP.NE.AND UP0, UPT, UR5, 0x20, UPT ;  /* 0x000000200500788c */ /* 0x000fe2000bf05270 */
[----:B------:R-:W-:Y:S02]  /*0720*/  IADD3 R0, PT, PT, R0, 0x8000, RZ ;  /* 0x0000800000007810 */ /* 0x000fe40007ffe0ff */
[----:B------:R-:W-:Y:S01]  /*0730*/  IADD3 R4, PT, PT, R4, 0x20, RZ ;  /* 0x0000002004047810 */ /* 0x000fe20007ffe0ff */
[----:B------:R-:W-:Y:S01]  /*0740*/  UIADD3 UR4, UPT, UPT, UR4, 0x20, URZ ;  /* 0x0000002004047890 */ /* 0x000fe2000fffe0ff */
[----:B0-----:R-:W-:-:S04]  /*0750*/  FFMA R8, R8, R25, R15 ;  /* 0x0000001908087223 */ /* 0x001fc8000000000f */
[----:B---3--:R-:W-:-:S04]  /*0760*/  FFMA R8, R27, R9, R8 ;  /* 0x000000091b087223 */ /* 0x008fc80000000008 */
[----:B----4-:R-:W-:-:S04]  /*0770*/  FFMA R13, R13, R10, R8 ;  /* 0x0000000a0d0d7223 */ /* 0x010fc80000000008 */
[----:B-----5:R-:W-:Y:S01]  /*0780*/  FFMA R23, R12, R11, R13 ;  /* 0x0000000b0c177223 */ /* 0x020fe2000000000d */
[----:B------:R-:W-:Y:S06]  /*0790*/  BAR.SYNC.DEFER_BLOCKING 0x0 ;  /* 0x0000000000007b1d */ /* 0x000fec0000010000 */
[----:B------:R-:W-:Y:S05]  /*07a0*/  BRA.U UP0, `(.L_x_0) ;  /* 0xfffffff9008c7547 */ /* 0x000fea000b83ffff */
[----:B------:R-:W-:-:S04]  /*07b0*/  ISETP.GT.AND P0, PT, R18, 0x3ff, PT ;  /* 0x000003ff1200780c */ /* 0x000fc80003f04270 */
[----:B------:R-:W-:-:S13]  /*07c0*/  ISETP.GT.U32.OR P0, PT, R19, 0x3ff, P0 ;  /* 0x000003ff1300780c */ /* 0x000fda0000704470 */
[----:B------:R-:W-:Y:S05]  /*07d0*/  @P0 EXIT ;  /* 0x000000000000094d */ /* 0x000fea0003800000 */
[----:B------:R-:W0:Y:S01]  /*07e0*/  LDC.64 R2, c[0x0][0x390] ;  /* 0x0000e400ff027b82 */ /* 0x000e220000000a00 */
[----:B------:R-:W-:-:S05]  /*07f0*/  IADD3 R5, PT, PT, R6, UR6, RZ ;  /* 0x0000000606057c10 */ /* 0x000fca000fffe0ff */
[----:B0-----:R-:W-:-:S05]  /*0800*/  IMAD.WIDE R2, R5, 0x4, R2 ;  /* 0x0000000405027825 */ /* 0x001fca00078e0202 */
[----:B------:R-:W-:Y:S01]  /*0810*/  STG.E desc[UR10][R2.64], R23 ;  /* 0x0000001702007986 */ /* 0x000fe2000c10190a */
[----:B------:R-:W-:Y:S05]  /*0820*/  EXIT ;  /* 0x000000000000794d */ /* 0x000fea0003800000 */
.L_x_1:
[----:B------:R-:W-:-:S00]  /*0830*/  BRA `(.L_x_1) ;  /* 0xfffffffc00fc7947 */ /* 0x000fc0000383ffff */
[----:B------:R-:W-:-:S00]  /*0840*/  NOP ;  /* 0x0000000000007918 */ /* 0x000fc00000000000 */
        /* <DEDUP_REMOVED lines=11> */
.L_x_2:


//--------------------- .nv.shared._Z8sgemm_v1PfS_S_ --------------------------
	.section	.nv.shared._Z8sgemm_v1PfS_S_,"aw",@nobits
	.sectionflags	@""
	.align	4
.nv.shared._Z8sgemm_v1PfS_S_:
	.zero		9216


//--------------------- .nv.shared.reserved.0     --------------------------
	.section	.nv.shared.reserved.0,"aw",@nobits
	.weak		__nv_reservedSMEM_offset_0_alias
	.size		__nv_reservedSMEM_offset_0_alias, 0, 64
	.other		__nv_reservedSMEM_offset_0_alias,@"STO_CUDA_RESERVED_SHARED STV_DEFAULT"
__nv_reservedSMEM_offset_0_alias:
	.zero		0
	.zero		64


//--------------------- .nv.constant0._Z8sgemm_v1PfS_S_ --------------------------
	.section	.nv.constant0._Z8sgemm_v1PfS_S_,"a",@progbits
	.sectionflags	@""
	.align	4
.nv.constant0._Z8sgemm_v1PfS_S_:
	.zero		920


//--------------------- SYMBOLS --------------------------

	.type		.nv.reservedSmem.offset0,@object
	.size		.nv.reservedSmem.offset0,0x4
	.type		.nv.reservedSmem.cap,@object
	.size		.nv.reservedSmem.cap,0x4
